//
// Generated by NVIDIA NVVM Compiler
//
// Compiler Build ID: CL-36424714
// Cuda compilation tools, release 13.0, V13.0.88
// Based on NVVM 20.0.0
//

.version 9.0
.target sm_100
.address_size 64

	// .globl	_Z13transpose_gpuiiPdS_
.extern .func  (.param .b32 func_retval0) vprintf
(
	.param .b64 vprintf_param_0,
	.param .b64 vprintf_param_1
)
;
.global .align 1 .b8 $str[13] = {112, 58, 32, 37, 100, 32, 37, 100, 32, 37, 100, 10};

.visible .entry _Z13transpose_gpuiiPdS_(
	.param .u32 _Z13transpose_gpuiiPdS__param_0,
	.param .u32 _Z13transpose_gpuiiPdS__param_1,
	.param .u64 .ptr .align 1 _Z13transpose_gpuiiPdS__param_2,
	.param .u64 .ptr .align 1 _Z13transpose_gpuiiPdS__param_3
)
{
	.reg .pred 	%p<2>;
	.reg .b32 	%r<12>;
	.reg .b64 	%rd<9>;
	.reg .b64 	%fd<2>;

	ld.param.u32 	%r2, [_Z13transpose_gpuiiPdS__param_0];
	ld.param.u32 	%r3, [_Z13transpose_gpuiiPdS__param_1];
	ld.param.u64 	%rd1, [_Z13transpose_gpuiiPdS__param_2];
	ld.param.u64 	%rd2, [_Z13transpose_gpuiiPdS__param_3];
	mov.u32 	%r4, %ctaid.x;
	mov.u32 	%r5, %ntid.x;
	mov.u32 	%r6, %tid.x;
	mad.lo.s32 	%r1, %r4, %r5, %r6;
	mul.lo.s32 	%r7, %r3, %r2;
	setp.ge.s32 	%p1, %r1, %r7;
	@%p1 bra 	$L__BB0_2;
	cvta.to.global.u64 	%rd3, %rd1;
	cvta.to.global.u64 	%rd4, %rd2;
	mul.wide.s32 	%rd5, %r1, 8;
	add.s64 	%rd6, %rd3, %rd5;
	ld.global.f64 	%fd1, [%rd6];
	div.s32 	%r8, %r1, %r3;
	mul.lo.s32 	%r9, %r8, %r3;
	sub.s32 	%r10, %r1, %r9;
	mad.lo.s32 	%r11, %r10, %r2, %r8;
	mul.wide.s32 	%rd7, %r11, 8;
	add.s64 	%rd8, %rd4, %rd7;
	st.global.f64 	[%rd8], %fd1;
$L__BB0_2:
	ret;

}
	// .globl	_Z8mult_gpuiiiPdS_S_
.visible .entry _Z8mult_gpuiiiPdS_S_(
	.param .u32 _Z8mult_gpuiiiPdS_S__param_0,
	.param .u32 _Z8mult_gpuiiiPdS_S__param_1,
	.param .u32 _Z8mult_gpuiiiPdS_S__param_2,
	.param .u64 .ptr .align 1 _Z8mult_gpuiiiPdS_S__param_3,
	.param .u64 .ptr .align 1 _Z8mult_gpuiiiPdS_S__param_4,
	.param .u64 .ptr .align 1 _Z8mult_gpuiiiPdS_S__param_5
)
{
	.local .align 8 .b8 	__local_depot1[16];
	.reg .b64 	%SP;
	.reg .b64 	%SPL;
	.reg .pred 	%p<11>;
	.reg .b32 	%r<45>;
	.reg .b64 	%rd<58>;
	.reg .b64 	%fd<68>;

	mov.u64 	%SPL, __local_depot1;
	cvta.local.u64 	%SP, %SPL;
	ld.param.u32 	%r20, [_Z8mult_gpuiiiPdS_S__param_0];
	ld.param.u32 	%r21, [_Z8mult_gpuiiiPdS_S__param_1];
	ld.param.u32 	%r22, [_Z8mult_gpuiiiPdS_S__param_2];
	ld.param.u64 	%rd4, [_Z8mult_gpuiiiPdS_S__param_3];
	ld.param.u64 	%rd5, [_Z8mult_gpuiiiPdS_S__param_4];
	cvta.to.global.u64 	%rd1, %rd5;
	cvta.to.global.u64 	%rd2, %rd4;
	mov.u32 	%r23, %ctaid.x;
	mov.u32 	%r24, %ntid.x;
	mov.u32 	%r25, %tid.x;
	mad.lo.s32 	%r1, %r23, %r24, %r25;
	mul.lo.s32 	%r26, %r22, %r20;
	setp.ge.s32 	%p1, %r1, %r26;
	@%p1 bra 	$L__BB1_14;
	add.u64 	%rd6, %SP, 0;
	add.u64 	%rd7, %SPL, 0;
	div.s32 	%r2, %r1, %r22;
	mul.lo.s32 	%r27, %r2, %r22;
	sub.s32 	%r3, %r1, %r27;
	st.local.v2.u32 	[%rd7], {%r1, %r2};
	st.local.u32 	[%rd7+8], %r3;
	mov.u64 	%rd8, $str;
	cvta.global.u64 	%rd9, %rd8;
	{ // callseq 0, 0
	.param .b64 param0;
	st.param.b64 	[param0], %rd9;
	.param .b64 param1;
	st.param.b64 	[param1], %rd6;
	.param .b32 retval0;
	call.uni (retval0), 
	vprintf, 
	(
	param0, 
	param1
	);
	ld.param.b32 	%r28, [retval0];
	} // callseq 0
	setp.lt.s32 	%p2, %r21, 1;
	mov.f64 	%fd67, 0d0000000000000000;
	@%p2 bra 	$L__BB1_13;
	and.b32  	%r4, %r21, 7;
	setp.lt.u32 	%p3, %r21, 8;
	mov.f64 	%fd67, 0d0000000000000000;
	mov.b32 	%r43, 0;
	@%p3 bra 	$L__BB1_5;
	and.b32  	%r43, %r21, 2147483640;
	neg.s32 	%r41, %r43;
	shl.b32 	%r7, %r20, 3;
	mov.f64 	%fd67, 0d0000000000000000;
	mul.wide.s32 	%rd14, %r20, 8;
	mul.wide.s32 	%rd16, %r22, 8;
	mov.u32 	%r39, %r2;
	mov.u32 	%r40, %r3;
$L__BB1_4:
	.pragma "nounroll";
	mul.wide.s32 	%rd10, %r39, 8;
	add.s64 	%rd11, %rd2, %rd10;
	ld.global.f64 	%fd17, [%rd11];
	mul.wide.s32 	%rd12, %r40, 8;
	add.s64 	%rd13, %rd1, %rd12;
	ld.global.f64 	%fd18, [%rd13];
	fma.rn.f64 	%fd19, %fd17, %fd18, %fd67;
	add.s64 	%rd15, %rd11, %rd14;
	ld.global.f64 	%fd20, [%rd15];
	add.s64 	%rd17, %rd13, %rd16;
	ld.global.f64 	%fd21, [%rd17];
	fma.rn.f64 	%fd22, %fd20, %fd21, %fd19;
	add.s64 	%rd18, %rd15, %rd14;
	ld.global.f64 	%fd23, [%rd18];
	add.s64 	%rd19, %rd17, %rd16;
	ld.global.f64 	%fd24, [%rd19];
	fma.rn.f64 	%fd25, %fd23, %fd24, %fd22;
	add.s64 	%rd20, %rd18, %rd14;
	ld.global.f64 	%fd26, [%rd20];
	add.s64 	%rd21, %rd19, %rd16;
	ld.global.f64 	%fd27, [%rd21];
	fma.rn.f64 	%fd28, %fd26, %fd27, %fd25;
	add.s64 	%rd22, %rd20, %rd14;
	ld.global.f64 	%fd29, [%rd22];
	add.s64 	%rd23, %rd21, %rd16;
	ld.global.f64 	%fd30, [%rd23];
	fma.rn.f64 	%fd31, %fd29, %fd30, %fd28;
	add.s64 	%rd24, %rd22, %rd14;
	ld.global.f64 	%fd32, [%rd24];
	add.s64 	%rd25, %rd23, %rd16;
	ld.global.f64 	%fd33, [%rd25];
	fma.rn.f64 	%fd34, %fd32, %fd33, %fd31;
	add.s64 	%rd26, %rd24, %rd14;
	ld.global.f64 	%fd35, [%rd26];
	add.s64 	%rd27, %rd25, %rd16;
	ld.global.f64 	%fd36, [%rd27];
	fma.rn.f64 	%fd37, %fd35, %fd36, %fd34;
	add.s64 	%rd28, %rd26, %rd14;
	ld.global.f64 	%fd38, [%rd28];
	add.s64 	%rd29, %rd27, %rd16;
	ld.global.f64 	%fd39, [%rd29];
	fma.rn.f64 	%fd67, %fd38, %fd39, %fd37;
	add.s32 	%r41, %r41, 8;
	shl.b32 	%r31, %r22, 3;
	add.s32 	%r40, %r40, %r31;
	add.s32 	%r39, %r39, %r7;
	setp.ne.s32 	%p4, %r41, 0;
	@%p4 bra 	$L__BB1_4;
$L__BB1_5:
	setp.eq.s32 	%p5, %r4, 0;
	@%p5 bra 	$L__BB1_13;
	and.b32  	%r15, %r21, 3;
	setp.lt.u32 	%p6, %r4, 4;
	@%p6 bra 	$L__BB1_8;
	mad.lo.s32 	%r32, %r43, %r20, %r2;
	mul.wide.s32 	%rd30, %r32, 8;
	add.s64 	%rd31, %rd2, %rd30;
	ld.global.f64 	%fd41, [%rd31];
	mad.lo.s32 	%r33, %r43, %r22, %r3;
	mul.wide.s32 	%rd32, %r33, 8;
	add.s64 	%rd33, %rd1, %rd32;
	ld.global.f64 	%fd42, [%rd33];
	fma.rn.f64 	%fd43, %fd41, %fd42, %fd67;
	mul.wide.s32 	%rd34, %r20, 8;
	add.s64 	%rd35, %rd31, %rd34;
	ld.global.f64 	%fd44, [%rd35];
	mul.wide.s32 	%rd36, %r22, 8;
	add.s64 	%rd37, %rd33, %rd36;
	ld.global.f64 	%fd45, [%rd37];
	fma.rn.f64 	%fd46, %fd44, %fd45, %fd43;
	add.s64 	%rd38, %rd35, %rd34;
	ld.global.f64 	%fd47, [%rd38];
	add.s64 	%rd39, %rd37, %rd36;
	ld.global.f64 	%fd48, [%rd39];
	fma.rn.f64 	%fd49, %fd47, %fd48, %fd46;
	add.s64 	%rd40, %rd38, %rd34;
	ld.global.f64 	%fd50, [%rd40];
	add.s64 	%rd41, %rd39, %rd36;
	ld.global.f64 	%fd51, [%rd41];
	fma.rn.f64 	%fd67, %fd50, %fd51, %fd49;
	add.s32 	%r43, %r43, 4;
$L__BB1_8:
	setp.eq.s32 	%p7, %r15, 0;
	@%p7 bra 	$L__BB1_13;
	setp.eq.s32 	%p8, %r15, 1;
	@%p8 bra 	$L__BB1_11;
	mad.lo.s32 	%r34, %r43, %r20, %r2;
	mul.wide.s32 	%rd42, %r34, 8;
	add.s64 	%rd43, %rd2, %rd42;
	ld.global.f64 	%fd53, [%rd43];
	mad.lo.s32 	%r35, %r43, %r22, %r3;
	mul.wide.s32 	%rd44, %r35, 8;
	add.s64 	%rd45, %rd1, %rd44;
	ld.global.f64 	%fd54, [%rd45];
	fma.rn.f64 	%fd55, %fd53, %fd54, %fd67;
	mul.wide.s32 	%rd46, %r20, 8;
	add.s64 	%rd47, %rd43, %rd46;
	ld.global.f64 	%fd56, [%rd47];
	mul.wide.s32 	%rd48, %r22, 8;
	add.s64 	%rd49, %rd45, %rd48;
	ld.global.f64 	%fd57, [%rd49];
	fma.rn.f64 	%fd67, %fd56, %fd57, %fd55;
	add.s32 	%r43, %r43, 2;
$L__BB1_11:
	and.b32  	%r36, %r21, 1;
	setp.eq.b32 	%p9, %r36, 1;
	not.pred 	%p10, %p9;
	@%p10 bra 	$L__BB1_13;
	mad.lo.s32 	%r37, %r43, %r20, %r2;
	mul.wide.s32 	%rd50, %r37, 8;
	add.s64 	%rd51, %rd2, %rd50;
	ld.global.f64 	%fd58, [%rd51];
	mad.lo.s32 	%r38, %r43, %r22, %r3;
	mul.wide.s32 	%rd52, %r38, 8;
	add.s64 	%rd53, %rd1, %rd52;
	ld.global.f64 	%fd59, [%rd53];
	fma.rn.f64 	%fd67, %fd58, %fd59, %fd67;
$L__BB1_13:
	ld.param.u64 	%rd57, [_Z8mult_gpuiiiPdS_S__param_5];
	cvta.to.global.u64 	%rd54, %rd57;
	mul.wide.s32 	%rd55, %r1, 8;
	add.s64 	%rd56, %rd54, %rd55;
	st.global.f64 	[%rd56], %fd67;
$L__BB1_14:
	ret;

}


// ===== COMPILED SASS (sm_100) =====

	.target	sm_100

	.elftype	@"ET_EXEC"


//--------------------- .note.nv.tkinfo           --------------------------
	.section	.note.nv.tkinfo,"",@"SHT_NOTE"
	.sectionflags	@"SHF_NOTE_NV_TKINFO"
	.tkinfo
        /*0018*/ 	.word	0x00000002
        /*0030*/ 	.string	""
        /*0030*/ 	.string	"ptxas"
        /*0030*/ 	.string	"Cuda compilation tools, release 13.0, V13.0.88"
        /*0030*/ 	.string	"Build cuda_13.0.r13.0/compiler.36424714_0"
        /*0030*/ 	.string	"-arch sm_100 -m 64 "



//--------------------- .note.nv.cuinfo           --------------------------
	.section	.note.nv.cuinfo,"",@"SHT_NOTE"
	.sectionflags	@"SHF_NOTE_NV_CUINFO"
        /*0018*/ 	.short	0x0002
        /*001a*/ 	.short	0x0064
        /*001c*/ 	.short	0x0082
	.zero		2


//--------------------- .nv.info                  --------------------------
	.section	.nv.info,"",@"SHT_CUDA_INFO"
	.align	4


	//----- nvinfo : EIATTR_REGCOUNT
	.align		4
        /*0000*/ 	.byte	0x04, 0x2f
        /*0002*/ 	.short	(.L_2 - .L_1)
	.align		4
.L_1:
        /*0004*/ 	.word	index@(_Z13transpose_gpuiiPdS_)
        /*0008*/ 	.word	0x0000000e


	//----- nvinfo : EIATTR_FRAME_SIZE
	.align		4
.L_2:
        /*000c*/ 	.byte	0x04, 0x11
        /*000e*/ 	.short	(.L_4 - .L_3)
	.align		4
.L_3:
        /*0010*/ 	.word	index@(_Z13transpose_gpuiiPdS_)
        /*0014*/ 	.word	0x00000000


	//----- nvinfo : EIATTR_REGCOUNT
	.align		4
.L_4:
        /*0018*/ 	.byte	0x04, 0x2f
        /*001a*/ 	.short	(.L_6 - .L_5)
	.align		4
.L_5:
        /*001c*/ 	.word	index@(_Z8mult_gpuiiiPdS_S_)
        /*0020*/ 	.word	0x00000020


	//----- nvinfo : EIATTR_FRAME_SIZE
	.align		4
.L_6:
        /*0024*/ 	.byte	0x04, 0x11
        /*0026*/ 	.short	(.L_8 - .L_7)
	.align		4
.L_7:
        /*0028*/ 	.word	index@(_Z8mult_gpuiiiPdS_S_)
        /*002c*/ 	.word	0x00000010


	//----- nvinfo : EIATTR_MIN_STACK_SIZE
	.align		4
.L_8:
        /*0030*/ 	.byte	0x04, 0x12
        /*0032*/ 	.short	(.L_10 - .L_9)
	.align		4
.L_9:
        /*0034*/ 	.word	index@(_Z8mult_gpuiiiPdS_S_)
        /*0038*/ 	.word	0x00000010


	//----- nvinfo : EIATTR_MIN_STACK_SIZE
	.align		4
.L_10:
        /*003c*/ 	.byte	0x04, 0x12
        /*003e*/ 	.short	(.L_12 - .L_11)
	.align		4
.L_11:
        /*0040*/ 	.word	index@(_Z13transpose_gpuiiPdS_)
        /*0044*/ 	.word	0x00000000
.L_12:


//--------------------- .nv.compat                --------------------------
	.section	.nv.compat,"",@"SHT_CUDA_COMPAT_INFO"
	.align	4
        /*0000*/ 	.byte	0x02, 0x09, 0x00, 0x00, 0x02, 0x02, 0x01, 0x00, 0x02, 0x05, 0x05, 0x00, 0x03, 0x07, 0x01, 0x01
        /*0010*/ 	.byte	0x02, 0x03, 0x00, 0x00, 0x02, 0x06, 0x01, 0x00, 0x04, 0x0b, 0x08, 0x00, 0x01, 0x00, 0x00, 0x00
        /*0020*/ 	.byte	0x00, 0x00, 0x00, 0x00


//--------------------- .nv.info._Z8mult_gpuiiiPdS_S_ --------------------------
	.section	.nv.info._Z8mult_gpuiiiPdS_S_,"",@"SHT_CUDA_INFO"
	.sectionflags	@""
	.align	4


	//----- nvinfo : EIATTR_CUDA_API_VERSION
	.align		4
        /*0000*/ 	.byte	0x04, 0x37
        /*0002*/ 	.short	(.L_14 - .L_13)
.L_13:
        /*0004*/ 	.word	0x00000082


	//----- nvinfo : EIATTR_KPARAM_INFO
	.align		4
.L_14:
        /*0008*/ 	.byte	0x04, 0x17
        /*000a*/ 	.short	(.L_16 - .L_15)
.L_15:
        /*000c*/ 	.word	0x00000000
        /*0010*/ 	.short	0x0005
        /*0012*/ 	.short	0x0020
        /*0014*/ 	.byte	0x00, 0xf5, 0x21, 0x00


	//----- nvinfo : EIATTR_KPARAM_INFO
	.align		4
.L_16:
        /*0018*/ 	.byte	0x04, 0x17
        /*001a*/ 	.short	(.L_18 - .L_17)
.L_17:
        /*001c*/ 	.word	0x00000000
        /*0020*/ 	.short	0x0004
        /*0022*/ 	.short	0x0018
        /*0024*/ 	.byte	0x00, 0xf5, 0x21, 0x00


	//----- nvinfo : EIATTR_KPARAM_INFO
	.align		4
.L_18:
        /*0028*/ 	.byte	0x04, 0x17
        /*002a*/ 	.short	(.L_20 - .L_19)
.L_19:
        /*002c*/ 	.word	0x00000000
        /*0030*/ 	.short	0x0003
        /*0032*/ 	.short	0x0010
        /*0034*/ 	.byte	0x00, 0xf5, 0x21, 0x00


	//----- nvinfo : EIATTR_KPARAM_INFO
	.align		4
.L_20:
        /*0038*/ 	.byte	0x04, 0x17
        /*003a*/ 	.short	(.L_22 - .L_21)
.L_21:
        /*003c*/ 	.word	0x00000000
        /*0040*/ 	.short	0x0002
        /*0042*/ 	.short	0x0008
        /*0044*/ 	.byte	0x00, 0xf0, 0x11, 0x00


	//----- nvinfo : EIATTR_KPARAM_INFO
	.align		4
.L_22:
        /*0048*/ 	.byte	0x04, 0x17
        /*004a*/ 	.short	(.L_24 - .L_23)
.L_23:
        /*004c*/ 	.word	0x00000000
        /*0050*/ 	.short	0x0001
        /*0052*/ 	.short	0x0004
        /*0054*/ 	.byte	0x00, 0xf0, 0x11, 0x00


	//----- nvinfo : EIATTR_KPARAM_INFO
	.align		4
.L_24:
        /*0058*/ 	.byte	0x04, 0x17
        /*005a*/ 	.short	(.L_26 - .L_25)
.L_25:
        /*005c*/ 	.word	0x00000000
        /*0060*/ 	.short	0x0000
        /*0062*/ 	.short	0x0000
        /*0064*/ 	.byte	0x00, 0xf0, 0x11, 0x00


	//----- nvinfo : EIATTR_SPARSE_MMA_MASK
	.align		4
.L_26:
        /*0068*/ 	.byte	0x03, 0x50
        /*006a*/ 	.short	0x0000


	//----- nvinfo : EIATTR_MAXREG_COUNT
	.align		4
        /*006c*/ 	.byte	0x03, 0x1b
        /*006e*/ 	.short	0x00ff


	//----- nvinfo : EIATTR_EXTERNS
	.align		4
        /*0070*/ 	.byte	0x04, 0x0f
        /*0072*/ 	.short	(.L_28 - .L_27)


	//   ....[0]....
	.align		4
.L_27:
        /*0074*/ 	.word	index@(vprintf)


	//----- nvinfo : EIATTR_MERCURY_ISA_VERSION
	.align		4
.L_28:
        /*0078*/ 	.byte	0x03, 0x5f
        /*007a*/ 	.short	0x0101


	//----- nvinfo : EIATTR_VRC_CTA_INIT_COUNT
	.align		4
        /*007c*/ 	.byte	0x02, 0x4a
	.zero		1
	.zero		1


	//----- nvinfo : EIATTR_SYSCALL_OFFSETS
	.align		4
        /*0080*/ 	.byte	0x04, 0x46
        /*0082*/ 	.short	(.L_30 - .L_29)


	//   ....[0]....
.L_29:
        /*0084*/ 	.word	0x00000300


	//----- nvinfo : EIATTR_EXIT_INSTR_OFFSETS
	.align		4
.L_30:
        /*0088*/ 	.byte	0x04, 0x1c
        /*008a*/ 	.short	(.L_32 - .L_31)


	//   ....[0]....
.L_31:
        /*008c*/ 	.word	0x000000e0


	//   ....[1]....
        /*0090*/ 	.word	0x00000d70


	//----- nvinfo : EIATTR_CRS_STACK_SIZE
	.align		4
.L_32:
        /*0094*/ 	.byte	0x04, 0x1e
        /*0096*/ 	.short	(.L_34 - .L_33)
.L_33:
        /*0098*/ 	.word	0x00000000


	//----- nvinfo : EIATTR_CBANK_PARAM_SIZE
	.align		4
.L_34:
        /*009c*/ 	.byte	0x03, 0x19
        /*009e*/ 	.short	0x0028


	//----- nvinfo : EIATTR_PARAM_CBANK
	.align		4
        /*00a0*/ 	.byte	0x04, 0x0a
        /*00a2*/ 	.short	(.L_36 - .L_35)
	.align		4
.L_35:
        /*00a4*/ 	.word	index@(.nv.constant0._Z8mult_gpuiiiPdS_S_)
        /*00a8*/ 	.short	0x0380
        /*00aa*/ 	.short	0x0028


	//----- nvinfo : EIATTR_SW_WAR
	.align		4
.L_36:
        /*00ac*/ 	.byte	0x04, 0x36
        /*00ae*/ 	.short	(.L_38 - .L_37)
.L_37:
        /*00b0*/ 	.word	0x00000008
.L_38:


//--------------------- .nv.info._Z13transpose_gpuiiPdS_ --------------------------
	.section	.nv.info._Z13transpose_gpuiiPdS_,"",@"SHT_CUDA_INFO"
	.sectionflags	@""
	.align	4


	//----- nvinfo : EIATTR_CUDA_API_VERSION
	.align		4
        /*0000*/ 	.byte	0x04, 0x37
        /*0002*/ 	.short	(.L_40 - .L_39)
.L_39:
        /*0004*/ 	.word	0x00000082


	//----- nvinfo : EIATTR_KPARAM_INFO
	.align		4
.L_40:
        /*0008*/ 	.byte	0x04, 0x17
        /*000a*/ 	.short	(.L_42 - .L_41)
.L_41:
        /*000c*/ 	.word	0x00000000
        /*0010*/ 	.short	0x0003
        /*0012*/ 	.short	0x0010
        /*0014*/ 	.byte	0x00, 0xf5, 0x21, 0x00


	//----- nvinfo : EIATTR_KPARAM_INFO
	.align		4
.L_42:
        /*0018*/ 	.byte	0x04, 0x17
        /*001a*/ 	.short	(.L_44 - .L_43)
.L_43:
        /*001c*/ 	.word	0x00000000
        /*0020*/ 	.short	0x0002
        /*0022*/ 	.short	0x0008
        /*0024*/ 	.byte	0x00, 0xf5, 0x21, 0x00


	//----- nvinfo : EIATTR_KPARAM_INFO
	.align		4
.L_44:
        /*0028*/ 	.byte	0x04, 0x17
        /*002a*/ 	.short	(.L_46 - .L_45)
.L_45:
        /*002c*/ 	.word	0x00000000
        /*0030*/ 	.short	0x0001
        /*0032*/ 	.short	0x0004
        /*0034*/ 	.byte	0x00, 0xf0, 0x11, 0x00


	//----- nvinfo : EIATTR_KPARAM_INFO
	.align		4
.L_46:
        /*0038*/ 	.byte	0x04, 0x17
        /*003a*/ 	.short	(.L_48 - .L_47)
.L_47:
        /*003c*/ 	.word	0x00000000
        /*0040*/ 	.short	0x0000
        /*0042*/ 	.short	0x0000
        /*0044*/ 	.byte	0x00, 0xf0, 0x11, 0x00


	//----- nvinfo : EIATTR_SPARSE_MMA_MASK
	.align		4
.L_48:
        /*0048*/ 	.byte	0x03, 0x50
        /*004a*/ 	.short	0x0000


	//----- nvinfo : EIATTR_MAXREG_COUNT
	.align		4
        /*004c*/ 	.byte	0x03, 0x1b
        /*004e*/ 	.short	0x00ff


	//----- nvinfo : EIATTR_MERCURY_ISA_VERSION
	.align		4
        /*0050*/ 	.byte	0x03, 0x5f
        /*0052*/ 	.short	0x0101


	//----- nvinfo : EIATTR_VRC_CTA_INIT_COUNT
	.align		4
        /*0054*/ 	.byte	0x02, 0x4a
	.zero		1
	.zero		1


	//----- nvinfo : EIATTR_EXIT_INSTR_OFFSETS
	.align		4
        /*0058*/ 	.byte	0x04, 0x1c
        /*005a*/ 	.short	(.L_50 - .L_49)


	//   ....[0]....
.L_49:
        /*005c*/ 	.word	0x00000080


	//   ....[1]....
        /*0060*/ 	.word	0x000002b0


	//----- nvinfo : EIATTR_CBANK_PARAM_SIZE
	.align		4
.L_50:
        /*0064*/ 	.byte	0x03, 0x19
        /*0066*/ 	.short	0x0018


	//----- nvinfo : EIATTR_PARAM_CBANK
	.align		4
        /*0068*/ 	.byte	0x04, 0x0a
        /*006a*/ 	.short	(.L_52 - .L_51)
	.align		4
.L_51:
        /*006c*/ 	.word	index@(.nv.constant0._Z13transpose_gpuiiPdS_)
        /*0070*/ 	.short	0x0380
        /*0072*/ 	.short	0x0018


	//----- nvinfo : EIATTR_SW_WAR
	.align		4
.L_52:
        /*0074*/ 	.byte	0x04, 0x36
        /*0076*/ 	.short	(.L_54 - .L_53)
.L_53:
        /*0078*/ 	.word	0x00000008
.L_54:


//--------------------- .nv.callgraph             --------------------------
	.section	.nv.callgraph,"",@"SHT_CUDA_CALLGRAPH"
	.align	4
	.sectionentsize	8
	.align		4
        /*0000*/ 	.word	0x00000000
	.align		4
        /*0004*/ 	.word	0xffffffff
	.align		4
        /*0008*/ 	.word	index@(_Z8mult_gpuiiiPdS_S_)
	.align		4
        /*000c*/ 	.word	index@(vprintf)
	.align		4
        /*0010*/ 	.word	0x00000000
	.align		4
        /*0014*/ 	.word	0xfffffffe
	.align		4
        /*0018*/ 	.word	0x00000000
	.align		4
        /*001c*/ 	.word	0xfffffffd
	.align		4
        /*0020*/ 	.word	0x00000000
	.align		4
        /*0024*/ 	.word	0xfffffffc


//--------------------- .nv.constant4             --------------------------
	.section	.nv.constant4,"a",@progbits
	.align	8
	.align		8
.nv.constant4:
        /*0000*/ 	.dword	vprintf
	.align		8
        /*0008*/ 	.dword	$str


//--------------------- .text._Z8mult_gpuiiiPdS_S_ --------------------------
	.section	.text._Z8mult_gpuiiiPdS_S_,"ax",@progbits
	.align	128
        .global         _Z8mult_gpuiiiPdS_S_
        .type           _Z8mult_gpuiiiPdS_S_,@function
        .size           _Z8mult_gpuiiiPdS_S_,(.L_x_7 - _Z8mult_gpuiiiPdS_S_)
        .other          _Z8mult_gpuiiiPdS_S_,@"STO_CUDA_ENTRY STV_DEFAULT"
_Z8mult_gpuiiiPdS_S_:
.text._Z8mult_gpuiiiPdS_S_:
[----:B------:R-:W0:Y:S01]  /*0000*/  LDC R1, c[0x0][0x37c] ;  /* 0x0000df00ff017b82 */ /* 0x000e220000000800 */
[----:B------:R-:W1:Y:S01]  /*0010*/  S2R R5, SR_TID.X ;  /* 0x0000000000057919 */ /* 0x000e620000002100 */
[----:B------:R-:W2:Y:S06]  /*0020*/  LDCU UR5, c[0x0][0x2fc] ;  /* 0x00005f80ff0577ac */ /* 0x000eac0008000800 */
[----:B------:R-:W1:Y:S01]  /*0030*/  S2UR UR6, SR_CTAID.X ;  /* 0x00000000000679c3 */ /* 0x000e620000002500 */
[----:B0-----:R-:W-:Y:S01]  /*0040*/  VIADD R1, R1, 0xfffffff0 ;  /* 0xfffffff001017836 */ /* 0x001fe20000000000 */
[----:B------:R-:W0:Y:S01]  /*0050*/  LDCU UR7, c[0x0][0x380] ;  /* 0x00007000ff0777ac */ /* 0x000e220008000800 */
[----:B------:R-:W3:Y:S05]  /*0060*/  LDCU UR4, c[0x0][0x2f8] ;  /* 0x00005f00ff0477ac */ /* 0x000eea0008000800 */
[----:B------:R-:W0:Y:S08]  /*0070*/  LDC R9, c[0x0][0x388] ;  /* 0x0000e200ff097b82 */ /* 0x000e300000000800 */
[----:B------:R-:W1:Y:S01]  /*0080*/  LDC R16, c[0x0][0x360] ;  /* 0x0000d800ff107b82 */ /* 0x000e620000000800 */
[----:B---3--:R-:W-:-:S05]  /*0090*/  IADD3 R6, P1, PT, R1, UR4, RZ ;  /* 0x0000000401067c10 */ /* 0x008fca000ff3e0ff */
[----:B--2---:R-:W-:Y:S02]  /*00a0*/  IMAD.X R7, RZ, RZ, UR5, P1 ;  /* 0x00000005ff077e24 */ /* 0x004fe400088e06ff */
[----:B0-----:R-:W-:Y:S02]  /*00b0*/  IMAD R3, R9, UR7, RZ ;  /* 0x0000000709037c24 */ /* 0x001fe4000f8e02ff */
[----:B-1----:R-:W-:-:S05]  /*00c0*/  IMAD R16, R16, UR6, R5 ;  /* 0x0000000610107c24 */ /* 0x002fca000f8e0205 */
[----:B------:R-:W-:-:S13]  /*00d0*/  ISETP.GE.AND P0, PT, R16, R3, PT ;  /* 0x000000031000720c */ /* 0x000fda0003f06270 */
[----:B------:R-:W-:Y:S05]  /*00e0*/  @P0 EXIT ;  /* 0x000000000000094d */ /* 0x000fea0003800000 */
[----:B------:R-:W-:Y:S01]  /*00f0*/  IABS R5, R9 ;  /* 0x0000000900057213 */ /* 0x000fe20000000000 */
[----:B------:R-:W0:Y:S03]  /*0100*/  LDCU.64 UR4, c[0x4][0x8] ;  /* 0x01000100ff0477ac */ /* 0x000e260008000a00 */
[----:B------:R-:W1:Y:S08]  /*0110*/  I2F.RP R0, R5 ;  /* 0x0000000500007306 */ /* 0x000e700000209400 */
[----:B-1----:R-:W1:Y:S02]  /*0120*/  MUFU.RCP R0, R0 ;  /* 0x0000000000007308 */ /* 0x002e640000001000 */
[----:B-1----:R-:W-:-:S06]  /*0130*/  VIADD R2, R0, 0xffffffe ;  /* 0x0ffffffe00027836 */ /* 0x002fcc0000000000 */
[----:B------:R1:W2:Y:S02]  /*0140*/  F2I.FTZ.U32.TRUNC.NTZ R3, R2 ;  /* 0x0000000200037305 */ /* 0x0002a4000021f000 */
[----:B-1----:R-:W-:Y:S02]  /*0150*/  HFMA2 R2, -RZ, RZ, 0, 0 ;  /* 0x00000000ff027431 */ /* 0x002fe400000001ff */
[----:B--2---:R-:W-:-:S04]  /*0160*/  IMAD.MOV R4, RZ, RZ, -R3 ;  /* 0x000000ffff047224 */ /* 0x004fc800078e0a03 */
[----:B------:R-:W-:Y:S01]  /*0170*/  IMAD R11, R4, R5, RZ ;  /* 0x00000005040b7224 */ /* 0x000fe200078e02ff */
[----:B------:R-:W-:-:S03]  /*0180*/  IABS R4, R16 ;  /* 0x0000001000047213 */ /* 0x000fc60000000000 */
[----:B------:R-:W-:-:S06]  /*0190*/  IMAD.HI.U32 R3, R3, R11, R2 ;  /* 0x0000000b03037227 */ /* 0x000fcc00078e0002 */
[----:B------:R-:W-:-:S04]  /*01a0*/  IMAD.HI.U32 R17, R3, R4, RZ ;  /* 0x0000000403117227 */ /* 0x000fc800078e00ff */
[----:B------:R-:W-:-:S04]  /*01b0*/  IMAD.MOV R0, RZ, RZ, -R17 ;  /* 0x000000ffff007224 */ /* 0x000fc800078e0a11 */
[----:B------:R-:W-:Y:S02]  /*01c0*/  IMAD R0, R5, R0, R4 ;  /* 0x0000000005007224 */ /* 0x000fe400078e0204 */
[----:B0-----:R-:W-:-:S03]  /*01d0*/  IMAD.U32 R4, RZ, RZ, UR4 ;  /* 0x00000004ff047e24 */ /* 0x001fc6000f8e00ff */
[----:B------:R-:W-:-:S13]  /*01e0*/  ISETP.GT.U32.AND P2, PT, R5, R0, PT ;  /* 0x000000000500720c */ /* 0x000fda0003f44070 */
[----:B------:R-:W-:Y:S02]  /*01f0*/  @!P2 IMAD.IADD R0, R0, 0x1, -R5 ;  /* 0x000000010000a824 */ /* 0x000fe400078e0a05 */
[----:B------:R-:W-:Y:S01]  /*0200*/  @!P2 VIADD R17, R17, 0x1 ;  /* 0x000000011111a836 */ /* 0x000fe20000000000 */
[----:B------:R-:W-:Y:S02]  /*0210*/  ISETP.NE.AND P2, PT, R9, RZ, PT ;  /* 0x000000ff0900720c */ /* 0x000fe40003f45270 */
[----:B------:R-:W-:Y:S02]  /*0220*/  ISETP.GE.U32.AND P0, PT, R0, R5, PT ;  /* 0x000000050000720c */ /* 0x000fe40003f06070 */
[----:B------:R-:W-:Y:S02]  /*0230*/  LOP3.LUT R0, R16, R9, RZ, 0x3c, !PT ;  /* 0x0000000910007212 */ /* 0x000fe400078e3cff */
[----:B------:R-:W-:Y:S02]  /*0240*/  MOV R5, UR5 ;  /* 0x0000000500057c02 */ /* 0x000fe40008000f00 */
[----:B------:R-:W-:-:S02]  /*0250*/  ISETP.GE.AND P1, PT, R0, RZ, PT ;  /* 0x000000ff0000720c */ /* 0x000fc40003f26270 */
[----:B------:R-:W-:-:S05]  /*0260*/  MOV R0, 0x0 ;  /* 0x0000000000007802 */ /* 0x000fca0000000f00 */
[----:B------:R-:W-:-:S06]  /*0270*/  @P0 IADD3 R17, PT, PT, R17, 0x1, RZ ;  /* 0x0000000111110810 */ /* 0x000fcc0007ffe0ff */
[----:B------:R-:W-:Y:S01]  /*0280*/  @!P1 IMAD.MOV R17, RZ, RZ, -R17 ;  /* 0x000000ffff119224 */ /* 0x000fe200078e0a11 */
[----:B------:R-:W-:-:S05]  /*0290*/  @!P2 LOP3.LUT R17, RZ, R9, RZ, 0x33, !PT ;  /* 0x00000009ff11a212 */ /* 0x000fca00078e33ff */
[----:B------:R-:W-:Y:S01]  /*02a0*/  IMAD.MOV R2, RZ, RZ, -R17 ;  /* 0x000000ffff027224 */ /* 0x000fe200078e0a11 */
[----:B------:R0:W-:Y:S03]  /*02b0*/  STL.64 [R1], R16 ;  /* 0x0000001001007387 */ /* 0x0001e60000100a00 */
[----:B------:R-:W-:Y:S02]  /*02c0*/  IMAD R2, R9, R2, R16 ;  /* 0x0000000209027224 */ /* 0x000fe400078e0210 */
[----:B------:R0:W1:Y:S03]  /*02d0*/  LDC.64 R8, c[0x4][R0] ;  /* 0x0100000000087b82 */ /* 0x0000660000000a00 */
[----:B------:R0:W-:Y:S02]  /*02e0*/  STL [R1+0x8], R2 ;  /* 0x0000080201007387 */ /* 0x0001e40000100800 */
[----:B------:R-:W-:-:S07]  /*02f0*/  LEPC R20, `(.L_x_0) ;  /* 0x000000001014794e */ /* 0x000fce0000000000 */
[----:B01----:R-:W-:Y:S05]  /*0300*/  CALL.ABS.NOINC R8 ;  /* 0x0000000008007343 */ /* 0x003fea0003c00000 */
.L_x_0:
[----:B------:R-:W0:Y:S01]  /*0310*/  LDC R0, c[0x0][0x384] ;  /* 0x0000e100ff007b82 */ /* 0x000e220000000800 */
[----:B------:R-:W-:-:S07]  /*0320*/  CS2R R22, SRZ ;  /* 0x0000000000167805 */ /* 0x000fce000001ff00 */
[----:B------:R-:W1:Y:S01]  /*0330*/  LDC.64 R6, c[0x0][0x358] ;  /* 0x0000d600ff067b82 */ /* 0x000e620000000a00 */
[----:B0-----:R-:W-:-:S13]  /*0340*/  ISETP.GE.AND P0, PT, R0, 0x1, PT ;  /* 0x000000010000780c */ /* 0x001fda0003f06270 */
[----:B-1----:R-:W-:Y:S05]  /*0350*/  @!P0 BRA `(.L_x_1) ;  /* 0x0000000800708947 */ /* 0x002fea0003800000 */
[C---:B------:R-:W-:Y:S01]  /*0360*/  ISETP.GE.U32.AND P0, PT, R0.reuse, 0x8, PT ;  /* 0x000000080000780c */ /* 0x040fe20003f06070 */
[----:B------:R-:W-:Y:S01]  /*0370*/  IMAD.MOV.U32 R5, RZ, RZ, RZ ;  /* 0x000000ffff057224 */ /* 0x000fe200078e00ff */
[----:B------:R-:W-:Y:S02]  /*0380*/  LOP3.LUT R4, R0, 0x7, RZ, 0xc0, !PT ;  /* 0x0000000700047812 */ /* 0x000fe400078ec0ff */
[----:B------:R-:W-:Y:S02]  /*0390*/  CS2R R22, SRZ ;  /* 0x0000000000167805 */ /* 0x000fe4000001ff00 */
[----:B------:R-:W-:-:S07]  /*03a0*/  ISETP.NE.AND P1, PT, R4, RZ, PT ;  /* 0x000000ff0400720c */ /* 0x000fce0003f25270 */
[----:B------:R-:W-:Y:S06]  /*03b0*/  @!P0 BRA `(.L_x_2) ;  /* 0x0000000400008947 */ /* 0x000fec0003800000 */
[----:B------:R-:W-:Y:S01]  /*03c0*/  LOP3.LUT R5, R0, 0x7ffffff8, RZ, 0xc0, !PT ;  /* 0x7ffffff800057812 */ /* 0x000fe200078ec0ff */
[----:B------:R-:W-:Y:S01]  /*03d0*/  BSSY.RECONVERGENT B0, `(.L_x_2) ;  /* 0x000003e000007945 */ /* 0x000fe20003800200 */
[----:B------:R-:W-:Y:S01]  /*03e0*/  IMAD.MOV.U32 R3, RZ, RZ, R17 ;  /* 0x000000ffff037224 */ /* 0x000fe200078e0011 */
[----:B------:R-:W-:Y:S01]  /*03f0*/  CS2R R22, SRZ ;  /* 0x0000000000167805 */ /* 0x000fe2000001ff00 */
[----:B------:R-:W-:Y:S01]  /*0400*/  IMAD.MOV.U32 R24, RZ, RZ, R2 ;  /* 0x000000ffff187224 */ /* 0x000fe200078e0002 */
[----:B------:R-:W-:-:S07]  /*0410*/  IADD3 R25, PT, PT, -R5, RZ, RZ ;  /* 0x000000ff05197210 */ /* 0x000fce0007ffe1ff */
.L_x_3:
[----:B------:R-:W0:Y:S01]  /*0420*/  LDC.64 R14, c[0x0][0x390] ;  /* 0x0000e400ff0e7b82 */ /* 0x000e220000000a00 */
[C---:B------:R-:W-:Y:S02]  /*0430*/  R2UR UR4, R6.reuse ;  /* 0x00000000060472ca */ /* 0x040fe400000e0000 */
[C---:B------:R-:W-:Y:S02]  /*0440*/  R2UR UR5, R7.reuse ;  /* 0x00000000070572ca */ /* 0x040fe400000e0000 */
[----:B------:R-:W-:Y:S02]  /*0450*/  R2UR UR6, R6 ;  /* 0x00000000060672ca */ /* 0x000fe400000e0000 */
[----:B------:R-:W-:Y:S01]  /*0460*/  R2UR UR7, R7 ;  /* 0x00000000070772ca */ /* 0x000fe200000e0000 */
[----:B------:R-:W1:Y:S08]  /*0470*/  LDC.64 R12, c[0x0][0x398] ;  /* 0x0000e600ff0c7b82 */ /* 0x000e700000000a00 */
[----:B------:R-:W2:Y:S01]  /*0480*/  LDC R28, c[0x0][0x380] ;  /* 0x0000e000ff1c7b82 */ /* 0x000ea20000000800 */
[----:B0-----:R-:W-:-:S07]  /*0490*/  IMAD.WIDE R14, R3, 0x8, R14 ;  /* 0x00000008030e7825 */ /* 0x001fce00078e020e */
[----:B------:R-:W0:Y:S01]  /*04a0*/  LDC R29, c[0x0][0x388] ;  /* 0x0000e200ff1d7b82 */ /* 0x000e220000000800 */
[----:B------:R-:W3:Y:S01]  /*04b0*/  LDG.E.64 R8, desc[UR4][R14.64] ;  /* 0x000000040e087981 */ /* 0x000ee2000c1e1b00 */
[----:B-1----:R-:W-:-:S05]  /*04c0*/  IMAD.WIDE R12, R24, 0x8, R12 ;  /* 0x00000008180c7825 */ /* 0x002fca00078e020c */
[----:B------:R-:W3:Y:S01]  /*04d0*/  LDG.E.64 R10, desc[UR6][R12.64] ;  /* 0x000000060c0a7981 */ /* 0x000ee2000c1e1b00 */
[----:B--2---:R-:W-:-:S04]  /*04e0*/  IMAD.WIDE R20, R28, 0x8, R14 ;  /* 0x000000081c147825 */ /* 0x004fc800078e020e */
[C---:B0-----:R-:W-:Y:S01]  /*04f0*/  IMAD.WIDE R26, R29.reuse, 0x8, R12 ;  /* 0x000000081d1a7825 */ /* 0x041fe200078e020c */
[----:B---3--:R-:W-:Y:S01]  /*0500*/  DFMA R10, R8, R10, R22 ;  /* 0x0000000a080a722b */ /* 0x008fe20000000016 */
[----:B------:R0:W2:Y:S04]  /*0510*/  LDG.E.64 R8, desc[UR4][R20.64] ;  /* 0x0000000414087981 */ /* 0x0000a8000c1e1b00 */
[----:B------:R-:W2:Y:S01]  /*0520*/  LDG.E.64 R22, desc[UR6][R26.64] ;  /* 0x000000061a167981 */ /* 0x000ea2000c1e1b00 */
[----:B------:R-:W-:Y:S01]  /*0530*/  IMAD.WIDE R18, R29, 0x8, R26 ;  /* 0x000000081d127825 */ /* 0x000fe200078e021a */
[----:B------:R-:W-:Y:S02]  /*0540*/  R2UR UR8, R6 ;  /* 0x00000000060872ca */ /* 0x000fe400000e0000 */
[C---:B------:R-:W-:Y:S01]  /*0550*/  R2UR UR9, R7.reuse ;  /* 0x00000000070972ca */ /* 0x040fe200000e0000 */
[----:B0-----:R-:W-:Y:S01]  /*0560*/  IMAD.WIDE R20, R28, 0x8, R20 ;  /* 0x000000081c147825 */ /* 0x001fe200078e0214 */
[----:B------:R-:W-:Y:S01]  /*0570*/  R2UR UR10, R6 ;  /* 0x00000000060a72ca */ /* 0x000fe200000e0000 */
[----:B------:R0:W3:Y:S01]  /*0580*/  LDG.E.64 R12, desc[UR6][R18.64] ;  /* 0x00000006120c7981 */ /* 0x0000e2000c1e1b00 */
[----:B------:R-:W-:-:S03]  /*0590*/  R2UR UR11, R7 ;  /* 0x00000000070b72ca */ /* 0x000fc600000e0000 */
[----:B------:R1:W3:Y:S01]  /*05a0*/  LDG.E.64 R14, desc[UR4][R20.64] ;  /* 0x00000004140e7981 */ /* 0x0002e2000c1e1b00 */
[----:B0-----:R-:W-:-:S04]  /*05b0*/  IMAD.WIDE R18, R29, 0x8, R18 ;  /* 0x000000081d127825 */ /* 0x001fc800078e0212 */
[----:B-1----:R-:W-:Y:S01]  /*05c0*/  IMAD.WIDE R20, R28, 0x8, R20 ;  /* 0x000000081c147825 */ /* 0x002fe200078e0214 */
[----:B--2---:R-:W-:-:S04]  /*05d0*/  DFMA R22, R8, R22, R10 ;  /* 0x000000160816722b */ /* 0x004fc8000000000a */
[----:B------:R-:W2:Y:S04]  /*05e0*/  LDG.E.64 R10, desc[UR8][R20.64] ;  /* 0x00000008140a7981 */ /* 0x000ea8000c1e1b00 */
[----:B------:R0:W2:Y:S01]  /*05f0*/  LDG.E.64 R8, desc[UR10][R18.64] ;  /* 0x0000000a12087981 */ /* 0x0000a2000c1e1b00 */
[----:B------:R-:W-:Y:S01]  /*0600*/  IMAD.WIDE R26, R29, 0x8, R18 ;  /* 0x000000081d1a7825 */ /* 0x000fe200078e0212 */
[----:B---3--:R-:W-:-:S03]  /*0610*/  DFMA R12, R14, R12, R22 ;  /* 0x0000000c0e0c722b */ /* 0x008fc60000000016 */
[----:B------:R-:W-:-:S04]  /*0620*/  IMAD.WIDE R14, R28, 0x8, R20 ;  /* 0x000000081c0e7825 */ /* 0x000fc800078e0214 */
[----:B0-----:R-:W-:-:S05]  /*0630*/  IMAD.WIDE R18, R29, 0x8, R26 ;  /* 0x000000081d127825 */ /* 0x001fca00078e021a */
[----:B------:R-:W3:Y:S01]  /*0640*/  LDG.E.64 R22, desc[UR10][R18.64] ;  /* 0x0000000a12167981 */ /* 0x000ee2000c1e1b00 */
[----:B--2---:R-:W-:-:S03]  /*0650*/  DFMA R8, R10, R8, R12 ;  /* 0x000000080a08722b */ /* 0x004fc6000000000c */
[----:B------:R0:W2:Y:S04]  /*0660*/  LDG.E.64 R10, desc[UR4][R14.64] ;  /* 0x000000040e0a7981 */ /* 0x0000a8000c1e1b00 */
[----:B------:R-:W2:Y:S01]  /*0670*/  LDG.E.64 R12, desc[UR6][R26.64] ;  /* 0x000000061a0c7981 */ /* 0x000ea2000c1e1b00 */
[----:B0-----:R-:W-:-:S05]  /*0680*/  IMAD.WIDE R14, R28, 0x8, R14 ;  /* 0x000000081c0e7825 */ /* 0x001fca00078e020e */
[----:B------:R-:W3:Y:S01]  /*0690*/  LDG.E.64 R20, desc[UR8][R14.64] ;  /* 0x000000080e147981 */ /* 0x000ee2000c1e1b00 */
[----:B--2---:R-:W-:Y:S01]  /*06a0*/  DFMA R8, R10, R12, R8 ;  /* 0x0000000c0a08722b */ /* 0x004fe20000000008 */
[----:B------:R-:W-:-:S04]  /*06b0*/  IMAD.WIDE R10, R28, 0x8, R14 ;  /* 0x000000081c0a7825 */ /* 0x000fc800078e020e */
[----:B------:R-:W-:-:S03]  /*06c0*/  IMAD.WIDE R12, R29, 0x8, R18 ;  /* 0x000000081d0c7825 */ /* 0x000fc600078e0212 */
[----:B---3--:R-:W-:Y:S01]  /*06d0*/  DFMA R22, R20, R22, R8 ;  /* 0x000000161416722b */ /* 0x008fe20000000008 */
[----:B------:R-:W2:Y:S01]  /*06e0*/  LDG.E.64 R20, desc[UR4][R10.64] ;  /* 0x000000040a147981 */ /* 0x000ea2000c1e1b00 */
[----:B------:R-:W-:-:S03]  /*06f0*/  IMAD.WIDE R14, R28, 0x8, R10 ;  /* 0x000000081c0e7825 */ /* 0x000fc600078e020a */
[----:B------:R-:W2:Y:S01]  /*0700*/  LDG.E.64 R8, desc[UR6][R12.64] ;  /* 0x000000060c087981 */ /* 0x000ea2000c1e1b00 */
[----:B------:R-:W-:-:S03]  /*0710*/  IMAD.WIDE R18, R29, 0x8, R12 ;  /* 0x000000081d127825 */ /* 0x000fc600078e020c */
[----:B------:R-:W3:Y:S04]  /*0720*/  LDG.E.64 R14, desc[UR8][R14.64] ;  /* 0x000000080e0e7981 */ /* 0x000ee8000c1e1b00 */
[----:B------:R-:W3:Y:S01]  /*0730*/  LDG.E.64 R18, desc[UR10][R18.64] ;  /* 0x0000000a12127981 */ /* 0x000ee2000c1e1b00 */
[----:B------:R-:W-:-:S05]  /*0740*/  VIADD R25, R25, 0x8 ;  /* 0x0000000819197836 */ /* 0x000fca0000000000 */
[----:B------:R-:W-:Y:S01]  /*0750*/  ISETP.NE.AND P0, PT, R25, RZ, PT ;  /* 0x000000ff1900720c */ /* 0x000fe20003f05270 */
[----:B------:R-:W-:Y:S02]  /*0760*/  IMAD R3, R28, 0x8, R3 ;  /* 0x000000081c037824 */ /* 0x000fe400078e0203 */
[----:B------:R-:W-:Y:S01]  /*0770*/  IMAD R24, R29, 0x8, R24 ;  /* 0x000000081d187824 */ /* 0x000fe200078e0218 */
[----:B--2---:R-:W-:-:S08]  /*0780*/  DFMA R22, R20, R8, R22 ;  /* 0x000000081416722b */ /* 0x004fd00000000016 */
[----:B---3--:R-:W-:Y:S01]  /*0790*/  DFMA R22, R14, R18, R22 ;  /* 0x000000120e16722b */ /* 0x008fe20000000016 */
[----:B------:R-:W-:Y:S10]  /*07a0*/  @P0 BRA `(.L_x_3) ;  /* 0xfffffffc001c0947 */ /* 0x000ff4000383ffff */
[----:B------:R-:W-:Y:S05]  /*07b0*/  BSYNC.RECONVERGENT B0 ;  /* 0x0000000000007941 */ /* 0x000fea0003800200 */
.L_x_2:
[----:B------:R-:W-:Y:S05]  /*07c0*/  @!P1 BRA `(.L_x_1) ;  /* 0x0000000400549947 */ /* 0x000fea0003800000 */
[----:B------:R-:W-:Y:S02]  /*07d0*/  ISETP.GE.U32.AND P0, PT, R4, 0x4, PT ;  /* 0x000000040400780c */ /* 0x000fe40003f06070 */
[----:B------:R-:W-:-:S04]  /*07e0*/  LOP3.LUT R3, R0, 0x3, RZ, 0xc0, !PT ;  /* 0x0000000300037812 */ /* 0x000fc800078ec0ff */
[----:B------:R-:W-:-:S07]  /*07f0*/  ISETP.NE.AND P1, PT, R3, RZ, PT ;  /* 0x000000ff0300720c */ /* 0x000fce0003f25270 */
[----:B------:R-:W-:Y:S06]  /*0800*/  @!P0 BRA `(.L_x_4) ;  /* 0x0000000000948947 */ /* 0x000fec0003800000 */
[----:B------:R-:W0:Y:S01]  /*0810*/  LDC R4, c[0x0][0x380] ;  /* 0x0000e000ff047b82 */ /* 0x000e220000000800 */
[C---:B------:R-:W-:Y:S02]  /*0820*/  R2UR UR4, R6.reuse ;  /* 0x00000000060472ca */ /* 0x040fe400000e0000 */
[C---:B------:R-:W-:Y:S02]  /*0830*/  R2UR UR5, R7.reuse ;  /* 0x00000000070572ca */ /* 0x040fe400000e0000 */
[----:B------:R-:W-:Y:S02]  /*0840*/  R2UR UR6, R6 ;  /* 0x00000000060672ca */ /* 0x000fe400000e0000 */
[----:B------:R-:W-:Y:S01]  /*0850*/  R2UR UR7, R7 ;  /* 0x00000000070772ca */ /* 0x000fe200000e0000 */
[----:B------:R-:W1:Y:S08]  /*0860*/  LDC R29, c[0x0][0x388] ;  /* 0x0000e200ff1d7b82 */ /* 0x000e700000000800 */
[----:B------:R-:W2:Y:S08]  /*0870*/  LDC.64 R20, c[0x0][0x390] ;  /* 0x0000e400ff147b82 */ /* 0x000eb00000000a00 */
[----:B------:R-:W3:Y:S01]  /*0880*/  LDC.64 R26, c[0x0][0x398] ;  /* 0x0000e600ff1a7b82 */ /* 0x000ee20000000a00 */
[----:B0-----:R-:W-:-:S02]  /*0890*/  IMAD R9, R5, R4, R17 ;  /* 0x0000000405097224 */ /* 0x001fc400078e0211 */
[----:B-1----:R-:W-:Y:S02]  /*08a0*/  IMAD R11, R5, R29, R2 ;  /* 0x0000001d050b7224 */ /* 0x002fe400078e0202 */
[----:B--2---:R-:W-:-:S05]  /*08b0*/  IMAD.WIDE R20, R9, 0x8, R20 ;  /* 0x0000000809147825 */ /* 0x004fca00078e0214 */
[----:B------:R0:W2:Y:S01]  /*08c0*/  LDG.E.64 R8, desc[UR4][R20.64] ;  /* 0x0000000414087981 */ /* 0x0000a2000c1e1b00 */
[----:B---3--:R-:W-:-:S05]  /*08d0*/  IMAD.WIDE R26, R11, 0x8, R26 ;  /* 0x000000080b1a7825 */ /* 0x008fca00078e021a */
[----:B------:R1:W2:Y:S01]  /*08e0*/  LDG.E.64 R10, desc[UR6][R26.64] ;  /* 0x000000061a0a7981 */ /* 0x0002a2000c1e1b00 */
[----:B------:R-:W-:Y:S01]  /*08f0*/  R2UR UR8, R6 ;  /* 0x00000000060872ca */ /* 0x000fe200000e0000 */
[----:B------:R-:W-:Y:S01]  /*0900*/  IMAD.WIDE R24, R4, 0x8, R20 ;  /* 0x0000000804187825 */ /* 0x000fe200078e0214 */
[----:B------:R-:W-:Y:S02]  /*0910*/  R2UR UR9, R7 ;  /* 0x00000000070972ca */ /* 0x000fe400000e0000 */
[C---:B------:R-:W-:Y:S01]  /*0920*/  R2UR UR10, R6.reuse ;  /* 0x00000000060a72ca */ /* 0x040fe200000e0000 */
[----:B------:R-:W-:Y:S01]  /*0930*/  IMAD.WIDE R18, R29, 0x8, R26 ;  /* 0x000000081d127825 */ /* 0x000fe200078e021a */
[----:B------:R-:W-:Y:S01]  /*0940*/  R2UR UR11, R7 ;  /* 0x00000000070b72ca */ /* 0x000fe200000e0000 */
[----:B------:R3:W4:Y:S01]  /*0950*/  LDG.E.64 R12, desc[UR4][R24.64] ;  /* 0x00000004180c7981 */ /* 0x000722000c1e1b00 */
[----:B------:R-:W-:-:S03]  /*0960*/  R2UR UR12, R6 ;  /* 0x00000000060c72ca */ /* 0x000fc600000e0000 */
[----:B------:R-:W4:Y:S01]  /*0970*/  LDG.E.64 R14, desc[UR6][R18.64] ;  /* 0x00000006120e7981 */ /* 0x000f22000c1e1b00 */
[----:B------:R-:W-:Y:S01]  /*0980*/  R2UR UR13, R7 ;  /* 0x00000000070d72ca */ /* 0x000fe200000e0000 */
[----:B0-----:R-:W-:-:S04]  /*0990*/  IMAD.WIDE R20, R4, 0x8, R24 ;  /* 0x0000000804147825 */ /* 0x001fc800078e0218 */
[----:B-1----:R-:W-:-:S04]  /*09a0*/  IMAD.WIDE R26, R29, 0x8, R18 ;  /* 0x000000081d1a7825 */ /* 0x002fc800078e0212 */
[----:B---3--:R-:W-:-:S06]  /*09b0*/  IMAD.WIDE R24, R29, 0x8, R26 ;  /* 0x000000081d187825 */ /* 0x008fcc00078e021a */
[----:B------:R-:W3:Y:S01]  /*09c0*/  LDG.E.64 R24, desc[UR4][R24.64] ;  /* 0x0000000418187981 */ /* 0x000ee2000c1e1b00 */
[----:B--2---:R-:W-:-:S03]  /*09d0*/  DFMA R22, R8, R10, R22 ;  /* 0x0000000a0816722b */ /* 0x004fc60000000016 */
[----:B------:R0:W2:Y:S04]  /*09e0*/  LDG.E.64 R8, desc[UR8][R20.64] ;  /* 0x0000000814087981 */ /* 0x0000a8000c1e1b00 */
[----:B------:R-:W2:Y:S01]  /*09f0*/  LDG.E.64 R10, desc[UR10][R26.64] ;  /* 0x0000000a1a0a7981 */ /* 0x000ea2000c1e1b00 */
[----:B0-----:R-:W-:-:S05]  /*0a00*/  IMAD.WIDE R20, R4, 0x8, R20 ;  /* 0x0000000804147825 */ /* 0x001fca00078e0214 */
[----:B------:R-:W3:Y:S01]  /*0a10*/  LDG.E.64 R28, desc[UR12][R20.64] ;  /* 0x0000000c141c7981 */ /* 0x000ee2000c1e1b00 */
[----:B----4-:R-:W-:Y:S01]  /*0a20*/  DFMA R12, R12, R14, R22 ;  /* 0x0000000e0c0c722b */ /* 0x010fe20000000016 */
[----:B------:R-:W-:-:S07]  /*0a30*/  IADD3 R5, PT, PT, R5, 0x4, RZ ;  /* 0x0000000405057810 */ /* 0x000fce0007ffe0ff */
[----:B--2---:R-:W-:-:S08]  /*0a40*/  DFMA R8, R8, R10, R12 ;  /* 0x0000000a0808722b */ /* 0x004fd0000000000c */
[----:B---3--:R-:W-:-:S11]  /*0a50*/  DFMA R22, R28, R24, R8 ;  /* 0x000000181c16722b */ /* 0x008fd60000000008 */
.L_x_4:
[----:B------:R-:W-:Y:S05]  /*0a60*/  @!P1 BRA `(.L_x_1) ;  /* 0x0000000000ac9947 */ /* 0x000fea0003800000 */
[----:B------:R-:W-:Y:S01]  /*0a70*/  ISETP.NE.AND P0, PT, R3, 0x1, PT ;  /* 0x000000010300780c */ /* 0x000fe20003f05270 */
[----:B------:R-:W0:Y:S01]  /*0a80*/  LDC.64 R12, c[0x0][0x390] ;  /* 0x0000e400ff0c7b82 */ /* 0x000e220000000a00 */
[----:B------:R-:W-:-:S04]  /*0a90*/  LOP3.LUT R0, R0, 0x1, RZ, 0xc0, !PT ;  /* 0x0000000100007812 */ /* 0x000fc800078ec0ff */
[----:B------:R-:W-:-:S03]  /*0aa0*/  ISETP.NE.U32.AND P1, PT, R0, 0x1, PT ;  /* 0x000000010000780c */ /* 0x000fc60003f25070 */
[----:B------:R-:W1:Y:S04]  /*0ab0*/  LDC.64 R20, c[0x0][0x398] ;  /* 0x0000e600ff147b82 */ /* 0x000e680000000a00 */
[C---:B------:R-:W-:Y:S02]  /*0ac0*/  @P0 R2UR UR4, R6.reuse ;  /* 0x00000000060402ca */ /* 0x040fe400000e0000 */
[C---:B------:R-:W-:Y:S02]  /*0ad0*/  @P0 R2UR UR5, R7.reuse ;  /* 0x00000000070502ca */ /* 0x040fe400000e0000 */
[----:B------:R-:W2:Y:S01]  /*0ae0*/  @P0 LDC R18, c[0x0][0x380] ;  /* 0x0000e000ff120b82 */ /* 0x000ea20000000800 */
[----:B------:R-:W-:Y:S02]  /*0af0*/  @P0 R2UR UR6, R6 ;  /* 0x00000000060602ca */ /* 0x000fe400000e0000 */
[----:B------:R-:W-:-:S02]  /*0b00*/  @P0 R2UR UR7, R7 ;  /* 0x00000000070702ca */ /* 0x000fc400000e0000 */
[C---:B------:R-:W-:Y:S02]  /*0b10*/  @P0 R2UR UR8, R6.reuse ;  /* 0x00000000060802ca */ /* 0x040fe400000e0000 */
[C---:B------:R-:W-:Y:S01]  /*0b20*/  @P0 R2UR UR9, R7.reuse ;  /* 0x00000000070902ca */ /* 0x040fe200000e0000 */
[----:B------:R-:W3:Y:S01]  /*0b30*/  @P0 LDC R25, c[0x0][0x388] ;  /* 0x0000e200ff190b82 */ /* 0x000ee20000000800 */
[----:B------:R-:W-:Y:S02]  /*0b40*/  @P0 R2UR UR10, R6 ;  /* 0x00000000060a02ca */ /* 0x000fe400000e0000 */
[----:B------:R-:W-:-:S05]  /*0b50*/  @P0 R2UR UR11, R7 ;  /* 0x00000000070b02ca */ /* 0x000fca00000e0000 */
[----:B------:R-:W4:Y:S08]  /*0b60*/  @!P1 LDC R0, c[0x0][0x380] ;  /* 0x0000e000ff009b82 */ /* 0x000f300000000800 */
[----:B------:R-:W5:Y:S01]  /*0b70*/  @!P1 LDC R3, c[0x0][0x388] ;  /* 0x0000e200ff039b82 */ /* 0x000f620000000800 */
[----:B--2---:R-:W-:-:S04]  /*0b80*/  @P0 IMAD R15, R5, R18, R17 ;  /* 0x00000012050f0224 */ /* 0x004fc800078e0211 */
[----:B0-----:R-:W-:-:S03]  /*0b90*/  @P0 IMAD.WIDE R12, R15, 0x8, R12 ;  /* 0x000000080f0c0825 */ /* 0x001fc600078e020c */
[----:B------:R-:W0:Y:S01]  /*0ba0*/  LDC.64 R8, c[0x0][0x390] ;  /* 0x0000e400ff087b82 */ /* 0x000e220000000a00 */
[C---:B---3--:R-:W-:Y:S02]  /*0bb0*/  @P0 IMAD R19, R5.reuse, R25, R2 ;  /* 0x0000001905130224 */ /* 0x048fe400078e0202 */
[----:B------:R-:W-:Y:S02]  /*0bc0*/  @P0 VIADD R5, R5, 0x2 ;  /* 0x0000000205050836 */ /* 0x000fe40000000000 */
[----:B-1----:R-:W-:-:S03]  /*0bd0*/  @P0 IMAD.WIDE R20, R19, 0x8, R20 ;  /* 0x0000000813140825 */ /* 0x002fc600078e0214 */
[----:B------:R-:W1:Y:S01]  /*0be0*/  LDC.64 R10, c[0x0][0x398] ;  /* 0x0000e600ff0a7b82 */ /* 0x000e620000000a00 */
[----:B------:R-:W-:Y:S01]  /*0bf0*/  @P0 IMAD.WIDE R18, R18, 0x8, R12 ;  /* 0x0000000812120825 */ /* 0x000fe200078e020c */
[----:B------:R-:W2:Y:S01]  /*0c00*/  @P0 LDG.E.64 R14, desc[UR6][R20.64] ;  /* 0x00000006140e0981 */ /* 0x000ea2000c1e1b00 */
[----:B------:R-:W-:-:S03]  /*0c10*/  @!P1 R2UR UR6, R6 ;  /* 0x00000000060692ca */ /* 0x000fc600000e0000 */
[----:B------:R-:W2:Y:S01]  /*0c20*/  @P0 LDG.E.64 R12, desc[UR4][R12.64] ;  /* 0x000000040c0c0981 */ /* 0x000ea2000c1e1b00 */
[----:B------:R-:W-:Y:S01]  /*0c30*/  @P0 IMAD.WIDE R24, R25, 0x8, R20 ;  /* 0x0000000819180825 */ /* 0x000fe200078e0214 */
[----:B------:R-:W-:Y:S02]  /*0c40*/  @!P1 R2UR UR4, R6 ;  /* 0x00000000060492ca */ /* 0x000fe400000e0000 */
[----:B------:R-:W-:Y:S01]  /*0c50*/  @!P1 R2UR UR5, R7 ;  /* 0x00000000070592ca */ /* 0x000fe200000e0000 */
[----:B----4-:R-:W-:Y:S01]  /*0c60*/  @!P1 IMAD R17, R5, R0, R17 ;  /* 0x0000000005119224 */ /* 0x010fe200078e0211 */
[----:B------:R-:W-:Y:S01]  /*0c70*/  @!P1 R2UR UR7, R7 ;  /* 0x00000000070792ca */ /* 0x000fe200000e0000 */
[----:B-----5:R-:W-:Y:S01]  /*0c80*/  @!P1 IMAD R3, R5, R3, R2 ;  /* 0x0000000305039224 */ /* 0x020fe200078e0202 */
[----:B------:R-:W3:Y:S01]  /*0c90*/  @P0 LDG.E.64 R18, desc[UR8][R18.64] ;  /* 0x0000000812120981 */ /* 0x000ee2000c1e1b00 */
[----:B0-----:R-:W-:-:S03]  /*0ca0*/  @!P1 IMAD.WIDE R8, R17, 0x8, R8 ;  /* 0x0000000811089825 */ /* 0x001fc600078e0208 */
[----:B------:R-:W3:Y:S05]  /*0cb0*/  @P0 LDG.E.64 R24, desc[UR10][R24.64] ;  /* 0x0000000a18180981 */ /* 0x000eea000c1e1b00 */
[----:B------:R-:W4:Y:S01]  /*0cc0*/  @!P1 LDG.E.64 R8, desc[UR4][R8.64] ;  /* 0x0000000408089981 */ /* 0x000f22000c1e1b00 */
[----:B-1----:R-:W-:-:S06]  /*0cd0*/  @!P1 IMAD.WIDE R10, R3, 0x8, R10 ;  /* 0x00000008030a9825 */ /* 0x002fcc00078e020a */
[----:B------:R-:W4:Y:S01]  /*0ce0*/  @!P1 LDG.E.64 R10, desc[UR6][R10.64] ;  /* 0x000000060a0a9981 */ /* 0x000f22000c1e1b00 */
[----:B--2---:R-:W-:-:S08]  /*0cf0*/  @P0 DFMA R12, R12, R14, R22 ;  /* 0x0000000e0c0c022b */ /* 0x004fd00000000016 */
[----:B---3--:R-:W-:-:S08]  /*0d00*/  @P0 DFMA R22, R18, R24, R12 ;  /* 0x000000181216022b */ /* 0x008fd0000000000c */
[----:B----4-:R-:W-:-:S11]  /*0d10*/  @!P1 DFMA R22, R8, R10, R22 ;  /* 0x0000000a0816922b */ /* 0x010fd60000000016 */
.L_x_1:
[----:B------:R-:W0:Y:S01]  /*0d20*/  LDC.64 R2, c[0x0][0x3a0] ;  /* 0x0000e800ff027b82 */ /* 0x000e220000000a00 */
[----:B------:R-:W-:Y:S02]  /*0d30*/  R2UR UR4, R6 ;  /* 0x00000000060472ca */ /* 0x000fe400000e0000 */
[----:B------:R-:W-:Y:S01]  /*0d40*/  R2UR UR5, R7 ;  /* 0x00000000070572ca */ /* 0x000fe200000e0000 */
[----:B0-----:R-:W-:-:S12]  /*0d50*/  IMAD.WIDE R16, R16, 0x8, R2 ;  /* 0x0000000810107825 */ /* 0x001fd800078e0202 */
[----:B------:R-:W-:Y:S01]  /*0d60*/  STG.E.64 desc[UR4][R16.64], R22 ;  /* 0x0000001610007986 */ /* 0x000fe2000c101b04 */
[----:B------:R-:W-:Y:S05]  /*0d70*/  EXIT ;  /* 0x000000000000794d */ /* 0x000fea0003800000 */
.L_x_5:
[----:B------:R-:W-:-:S00]  /*0d80*/  BRA `(.L_x_5) ;  /* 0xfffffffc00fc7947 */ /* 0x000fc0000383ffff */
[----:B------:R-:W-:-:S00]  /*0d90*/  NOP ;  /* 0x0000000000007918 */ /* 0x000fc00000000000 */
        /* <DEDUP_REMOVED lines=14> */
.L_x_7:


//--------------------- .text._Z13transpose_gpuiiPdS_ --------------------------
	.section	.text._Z13transpose_gpuiiPdS_,"ax",@progbits
	.align	128
        .global         _Z13transpose_gpuiiPdS_
        .type           _Z13transpose_gpuiiPdS_,@function
        .size           _Z13transpose_gpuiiPdS_,(.L_x_8 - _Z13transpose_gpuiiPdS_)
        .other          _Z13transpose_gpuiiPdS_,@"STO_CUDA_ENTRY STV_DEFAULT"
_Z13transpose_gpuiiPdS_:
.text._Z13transpose_gpuiiPdS_:
[----:B------:R-:W-:Y:S01]  /*0000*/  LDC R1, c[0x0][0x37c] ;  /* 0x0000df00ff017b82 */ /* 0x000fe20000000800 */
[----:B------:R-:W0:Y:S07]  /*0010*/  S2R R5, SR_TID.X ;  /* 0x0000000000057919 */ /* 0x000e2e0000002100 */
[----:B------:R-:W0:Y:S08]  /*0020*/  S2UR UR4, SR_CTAID.X ;  /* 0x00000000000479c3 */ /* 0x000e300000002500 */
[----:B------:R-:W0:Y:S08]  /*0030*/  LDC R0, c[0x0][0x360] ;  /* 0x0000d800ff007b82 */ /* 0x000e300000000800 */
[----:B------:R-:W1:Y:S01]  /*0040*/  LDC.64 R2, c[0x0][0x380] ;  /* 0x0000e000ff027b82 */ /* 0x000e620000000a00 */
[----:B0-----:R-:W-:-:S02]  /*0050*/  IMAD R0, R0, UR4, R5 ;  /* 0x0000000400007c24 */ /* 0x001fc4000f8e0205 */
[----:B-1----:R-:W-:-:S05]  /*0060*/  IMAD R5, R3, R2, RZ ;  /* 0x0000000203057224 */ /* 0x002fca00078e02ff */
[----:B------:R-:W-:-:S13]  /*0070*/  ISETP.GE.AND P0, PT, R0, R5, PT ;  /* 0x000000050000720c */ /* 0x000fda0003f06270 */
[----:B------:R-:W-:Y:S05]  /*0080*/  @P0 EXIT ;  /* 0x000000000000094d */ /* 0x000fea0003800000 */
[----:B------:R-:W0:Y:S01]  /*0090*/  LDC.64 R4, c[0x0][0x388] ;  /* 0x0000e200ff047b82 */ /* 0x000e220000000a00 */
[----:B------:R-:W1:Y:S01]  /*00a0*/  LDCU.64 UR4, c[0x0][0x358] ;  /* 0x00006b00ff0477ac */ /* 0x000e620008000a00 */
[----:B0-----:R-:W-:-:S06]  /*00b0*/  IMAD.WIDE R4, R0, 0x8, R4 ;  /* 0x0000000800047825 */ /* 0x001fcc00078e0204 */
[----:B-1----:R-:W2:Y:S01]  /*00c0*/  LDG.E.64 R4, desc[UR4][R4.64] ;  /* 0x0000000404047981 */ /* 0x002ea2000c1e1b00 */
[----:B------:R-:W-:-:S04]  /*00d0*/  IABS R9, R3 ;  /* 0x0000000300097213 */ /* 0x000fc80000000000 */
[----:B------:R-:W0:Y:S08]  /*00e0*/  I2F.RP R8, R9 ;  /* 0x0000000900087306 */ /* 0x000e300000209400 */
[----:B0-----:R-:W0:Y:S02]  /*00f0*/  MUFU.RCP R8, R8 ;  /* 0x0000000800087308 */ /* 0x001e240000001000 */
[----:B0-----:R-:W-:-:S06]  /*0100*/  IADD3 R6, PT, PT, R8, 0xffffffe, RZ ;  /* 0x0ffffffe08067810 */ /* 0x001fcc0007ffe0ff */
[----:B------:R0:W1:Y:S02]  /*0110*/  F2I.FTZ.U32.TRUNC.NTZ R7, R6 ;  /* 0x0000000600077305 */ /* 0x000064000021f000 */
[----:B0-----:R-:W-:Y:S02]  /*0120*/  HFMA2 R6, -RZ, RZ, 0, 0 ;  /* 0x00000000ff067431 */ /* 0x001fe400000001ff */
[----:B-1----:R-:W-:-:S04]  /*0130*/  IMAD.MOV R10, RZ, RZ, -R7 ;  /* 0x000000ffff0a7224 */ /* 0x002fc800078e0a07 */
[----:B------:R-:W-:Y:S01]  /*0140*/  IMAD R11, R10, R9, RZ ;  /* 0x000000090a0b7224 */ /* 0x000fe200078e02ff */
[----:B------:R-:W-:-:S03]  /*0150*/  IABS R10, R0 ;  /* 0x00000000000a7213 */ /* 0x000fc60000000000 */
[----:B------:R-:W-:Y:S01]  /*0160*/  IMAD.HI.U32 R7, R7, R11, R6 ;  /* 0x0000000b07077227 */ /* 0x000fe200078e0006 */
[----:B------:R-:W-:-:S04]  /*0170*/  LOP3.LUT R6, R0, R3, RZ, 0x3c, !PT ;  /* 0x0000000300067212 */ /* 0x000fc800078e3cff */
[----:B------:R-:W-:Y:S01]  /*0180*/  ISETP.GE.AND P1, PT, R6, RZ, PT ;  /* 0x000000ff0600720c */ /* 0x000fe20003f26270 */
[----:B------:R-:W-:-:S04]  /*0190*/  IMAD.HI.U32 R7, R7, R10, RZ ;  /* 0x0000000a07077227 */ /* 0x000fc800078e00ff */
[----:B------:R-:W-:-:S04]  /*01a0*/  IMAD.MOV R8, RZ, RZ, -R7 ;  /* 0x000000ffff087224 */ /* 0x000fc800078e0a07 */
[----:B------:R-:W-:-:S05]  /*01b0*/  IMAD R8, R9, R8, R10 ;  /* 0x0000000809087224 */ /* 0x000fca00078e020a */
[----:B------:R-:W-:-:S13]  /*01c0*/  ISETP.GT.U32.AND P2, PT, R9, R8, PT ;  /* 0x000000080900720c */ /* 0x000fda0003f44070 */
[-C--:B------:R-:W-:Y:S01]  /*01d0*/  @!P2 IADD3 R8, PT, PT, R8, -R9.reuse, RZ ;  /* 0x800000090808a210 */ /* 0x080fe20007ffe0ff */
[----:B------:R-:W-:Y:S01]  /*01e0*/  @!P2 VIADD R7, R7, 0x1 ;  /* 0x000000010707a836 */ /* 0x000fe20000000000 */
[----:B------:R-:W-:Y:S02]  /*01f0*/  ISETP.NE.AND P2, PT, R3, RZ, PT ;  /* 0x000000ff0300720c */ /* 0x000fe40003f45270 */
[----:B------:R-:W-:-:S13]  /*0200*/  ISETP.GE.U32.AND P0, PT, R8, R9, PT ;  /* 0x000000090800720c */ /* 0x000fda0003f06070 */
[----:B------:R-:W-:-:S05]  /*0210*/  @P0 IADD3 R7, PT, PT, R7, 0x1, RZ ;  /* 0x0000000107070810 */ /* 0x000fca0007ffe0ff */
[----:B------:R-:W-:Y:S02]  /*0220*/  IMAD.MOV.U32 R9, RZ, RZ, R7 ;  /* 0x000000ffff097224 */ /* 0x000fe400078e0007 */
[----:B------:R-:W0:Y:S03]  /*0230*/  LDC.64 R6, c[0x0][0x390] ;  /* 0x0000e400ff067b82 */ /* 0x000e260000000a00 */
[----:B------:R-:W-:Y:S02]  /*0240*/  @!P1 IADD3 R9, PT, PT, -R9, RZ, RZ ;  /* 0x000000ff09099210 */ /* 0x000fe40007ffe1ff */
[----:B------:R-:W-:-:S04]  /*0250*/  @!P2 LOP3.LUT R9, RZ, R3, RZ, 0x33, !PT ;  /* 0x00000003ff09a212 */ /* 0x000fc800078e33ff */
[----:B------:R-:W-:-:S05]  /*0260*/  IADD3 R8, PT, PT, -R9, RZ, RZ ;  /* 0x000000ff09087210 */ /* 0x000fca0007ffe1ff */
[----:B------:R-:W-:-:S04]  /*0270*/  IMAD R0, R3, R8, R0 ;  /* 0x0000000803007224 */ /* 0x000fc800078e0200 */
[----:B------:R-:W-:-:S04]  /*0280*/  IMAD R3, R0, R2, R9 ;  /* 0x0000000200037224 */ /* 0x000fc800078e0209 */
[----:B0-----:R-:W-:-:S05]  /*0290*/  IMAD.WIDE R2, R3, 0x8, R6 ;  /* 0x0000000803027825 */ /* 0x001fca00078e0206 */
[----:B--2---:R-:W-:Y:S01]  /*02a0*/  STG.E.64 desc[UR4][R2.64], R4 ;  /* 0x0000000402007986 */ /* 0x004fe2000c101b04 */
[----:B------:R-:W-:Y:S05]  /*02b0*/  EXIT ;  /* 0x000000000000794d */ /* 0x000fea0003800000 */
.L_x_6:
        /* <DEDUP_REMOVED lines=12> */
.L_x_8:


//--------------------- .nv.global.init           --------------------------
	.section	.nv.global.init,"aw",@progbits
.nv.global.init:
	.type		$str,@object
	.size		$str,(.L_0 - $str)
$str:
        /*0000*/ 	.byte	0x70, 0x3a, 0x20, 0x25, 0x64, 0x20, 0x25, 0x64, 0x20, 0x25, 0x64, 0x0a, 0x00
.L_0:


//--------------------- .nv.shared.reserved.0     --------------------------
	.section	.nv.shared.reserved.0,"aw",@nobits
	.weak		__nv_reservedSMEM_offset_0_alias
	.size		__nv_reservedSMEM_offset_0_alias, 0, 64
	.other		__nv_reservedSMEM_offset_0_alias,@"STO_CUDA_RESERVED_SHARED STV_DEFAULT"
__nv_reservedSMEM_offset_0_alias:
	.zero		0
	.zero		64


//--------------------- .nv.constant0._Z8mult_gpuiiiPdS_S_ --------------------------
	.section	.nv.constant0._Z8mult_gpuiiiPdS_S_,"a",@progbits
	.sectionflags	@""
	.align	4
.nv.constant0._Z8mult_gpuiiiPdS_S_:
	.zero		936


//--------------------- .nv.constant0._Z13transpose_gpuiiPdS_ --------------------------
	.section	.nv.constant0._Z13transpose_gpuiiPdS_,"a",@progbits
	.sectionflags	@""
	.align	4
.nv.constant0._Z13transpose_gpuiiPdS_:
	.zero		920


//--------------------- SYMBOLS --------------------------

	.type		.nv.reservedSmem.offset0,@object
	.size		.nv.reservedSmem.offset0,0x4
	.type		vprintf,@function
